//
// Generated by NVIDIA NVVM Compiler
//
// Compiler Build ID: CL-36424714
// Cuda compilation tools, release 13.0, V13.0.88
// Based on NVVM 20.0.0
//

.version 9.0
.target sm_100
.address_size 64

	// .globl	_Z19arith_ifwkrq_kernelPfS_S_i

.visible .entry _Z19arith_ifwkrq_kernelPfS_S_i(
	.param .u64 .ptr .align 1 _Z19arith_ifwkrq_kernelPfS_S_i_param_0,
	.param .u64 .ptr .align 1 _Z19arith_ifwkrq_kernelPfS_S_i_param_1,
	.param .u64 .ptr .align 1 _Z19arith_ifwkrq_kernelPfS_S_i_param_2,
	.param .u32 _Z19arith_ifwkrq_kernelPfS_S_i_param_3
)
{
	.reg .pred 	%p<2>;
	.reg .b32 	%r<6>;
	.reg .b32 	%f<2>;
	.reg .b64 	%rd<8>;

	ld.param.u64 	%rd1, [_Z19arith_ifwkrq_kernelPfS_S_i_param_0];
	ld.param.u64 	%rd2, [_Z19arith_ifwkrq_kernelPfS_S_i_param_2];
	ld.param.u32 	%r2, [_Z19arith_ifwkrq_kernelPfS_S_i_param_3];
	mov.u32 	%r3, %ctaid.x;
	mov.u32 	%r4, %ntid.x;
	mov.u32 	%r5, %tid.x;
	mad.lo.s32 	%r1, %r3, %r4, %r5;
	setp.ge.s32 	%p1, %r1, %r2;
	@%p1 bra 	$L__BB0_2;
	cvta.to.global.u64 	%rd3, %rd1;
	cvta.to.global.u64 	%rd4, %rd2;
	mul.wide.s32 	%rd5, %r1, 4;
	add.s64 	%rd6, %rd3, %rd5;
	ld.global.f32 	%f1, [%rd6];
	add.s64 	%rd7, %rd4, %rd5;
	st.global.f32 	[%rd7], %f1;
$L__BB0_2:
	ret;

}


// ===== COMPILED SASS (sm_100) =====

	.target	sm_100

	.elftype	@"ET_EXEC"


//--------------------- .note.nv.tkinfo           --------------------------
	.section	.note.nv.tkinfo,"",@"SHT_NOTE"
	.sectionflags	@"SHF_NOTE_NV_TKINFO"
	.tkinfo
        /*0018*/ 	.word	0x00000002
        /*0030*/ 	.string	""
        /*0030*/ 	.string	"ptxas"
        /*0030*/ 	.string	"Cuda compilation tools, release 13.0, V13.0.88"
        /*0030*/ 	.string	"Build cuda_13.0.r13.0/compiler.36424714_0"
        /*0030*/ 	.string	"-arch sm_100 -m 64 "



//--------------------- .note.nv.cuinfo           --------------------------
	.section	.note.nv.cuinfo,"",@"SHT_NOTE"
	.sectionflags	@"SHF_NOTE_NV_CUINFO"
        /*0018*/ 	.short	0x0002
        /*001a*/ 	.short	0x0064
        /*001c*/ 	.short	0x0082
	.zero		2


//--------------------- .nv.info                  --------------------------
	.section	.nv.info,"",@"SHT_CUDA_INFO"
	.align	4


	//----- nvinfo : EIATTR_REGCOUNT
	.align		4
        /*0000*/ 	.byte	0x04, 0x2f
        /*0002*/ 	.short	(.L_1 - .L_0)
	.align		4
.L_0:
        /*0004*/ 	.word	index@(_Z19arith_ifwkrq_kernelPfS_S_i)
        /*0008*/ 	.word	0x0000000a


	//----- nvinfo : EIATTR_FRAME_SIZE
	.align		4
.L_1:
        /*000c*/ 	.byte	0x04, 0x11
        /*000e*/ 	.short	(.L_3 - .L_2)
	.align		4
.L_2:
        /*0010*/ 	.word	index@(_Z19arith_ifwkrq_kernelPfS_S_i)
        /*0014*/ 	.word	0x00000000


	//----- nvinfo : EIATTR_MIN_STACK_SIZE
	.align		4
.L_3:
        /*0018*/ 	.byte	0x04, 0x12
        /*001a*/ 	.short	(.L_5 - .L_4)
	.align		4
.L_4:
        /*001c*/ 	.word	index@(_Z19arith_ifwkrq_kernelPfS_S_i)
        /*0020*/ 	.word	0x00000000
.L_5:


//--------------------- .nv.compat                --------------------------
	.section	.nv.compat,"",@"SHT_CUDA_COMPAT_INFO"
	.align	4
        /*0000*/ 	.byte	0x02, 0x09, 0x00, 0x00, 0x02, 0x02, 0x01, 0x00, 0x02, 0x05, 0x05, 0x00, 0x03, 0x07, 0x01, 0x01
        /*0010*/ 	.byte	0x02, 0x03, 0x00, 0x00, 0x02, 0x06, 0x01, 0x00, 0x04, 0x0b, 0x08, 0x00, 0x09, 0x00, 0x00, 0x00
        /*0020*/ 	.byte	0x00, 0x00, 0x00, 0x00


//--------------------- .nv.info._Z19arith_ifwkrq_kernelPfS_S_i --------------------------
	.section	.nv.info._Z19arith_ifwkrq_kernelPfS_S_i,"",@"SHT_CUDA_INFO"
	.sectionflags	@""
	.align	4


	//----- nvinfo : EIATTR_CUDA_API_VERSION
	.align		4
        /*0000*/ 	.byte	0x04, 0x37
        /*0002*/ 	.short	(.L_7 - .L_6)
.L_6:
        /*0004*/ 	.word	0x00000082


	//----- nvinfo : EIATTR_KPARAM_INFO
	.align		4
.L_7:
        /*0008*/ 	.byte	0x04, 0x17
        /*000a*/ 	.short	(.L_9 - .L_8)
.L_8:
        /*000c*/ 	.word	0x00000000
        /*0010*/ 	.short	0x0003
        /*0012*/ 	.short	0x0018
        /*0014*/ 	.byte	0x00, 0xf0, 0x11, 0x00


	//----- nvinfo : EIATTR_KPARAM_INFO
	.align		4
.L_9:
        /*0018*/ 	.byte	0x04, 0x17
        /*001a*/ 	.short	(.L_11 - .L_10)
.L_10:
        /*001c*/ 	.word	0x00000000
        /*0020*/ 	.short	0x0002
        /*0022*/ 	.short	0x0010
        /*0024*/ 	.byte	0x00, 0xf5, 0x21, 0x00


	//----- nvinfo : EIATTR_KPARAM_INFO
	.align		4
.L_11:
        /*0028*/ 	.byte	0x04, 0x17
        /*002a*/ 	.short	(.L_13 - .L_12)
.L_12:
        /*002c*/ 	.word	0x00000000
        /*0030*/ 	.short	0x0001
        /*0032*/ 	.short	0x0008
        /*0034*/ 	.byte	0x00, 0xf5, 0x21, 0x00


	//----- nvinfo : EIATTR_KPARAM_INFO
	.align		4
.L_13:
        /*0038*/ 	.byte	0x04, 0x17
        /*003a*/ 	.short	(.L_15 - .L_14)
.L_14:
        /*003c*/ 	.word	0x00000000
        /*0040*/ 	.short	0x0000
        /*0042*/ 	.short	0x0000
        /*0044*/ 	.byte	0x00, 0xf5, 0x21, 0x00


	//----- nvinfo : EIATTR_SPARSE_MMA_MASK
	.align		4
.L_15:
        /*0048*/ 	.byte	0x03, 0x50
        /*004a*/ 	.short	0x0000


	//----- nvinfo : EIATTR_MAXREG_COUNT
	.align		4
        /*004c*/ 	.byte	0x03, 0x1b
        /*004e*/ 	.short	0x00ff


	//----- nvinfo : EIATTR_MERCURY_ISA_VERSION
	.align		4
        /*0050*/ 	.byte	0x03, 0x5f
        /*0052*/ 	.short	0x0101


	//----- nvinfo : EIATTR_VRC_CTA_INIT_COUNT
	.align		4
        /*0054*/ 	.byte	0x02, 0x4a
	.zero		1
	.zero		1


	//----- nvinfo : EIATTR_EXIT_INSTR_OFFSETS
	.align		4
        /*0058*/ 	.byte	0x04, 0x1c
        /*005a*/ 	.short	(.L_17 - .L_16)


	//   ....[0]....
.L_16:
        /*005c*/ 	.word	0x00000070


	//   ....[1]....
        /*0060*/ 	.word	0x000000f0


	//----- nvinfo : EIATTR_CBANK_PARAM_SIZE
	.align		4
.L_17:
        /*0064*/ 	.byte	0x03, 0x19
        /*0066*/ 	.short	0x001c


	//----- nvinfo : EIATTR_PARAM_CBANK
	.align		4
        /*0068*/ 	.byte	0x04, 0x0a
        /*006a*/ 	.short	(.L_19 - .L_18)
	.align		4
.L_18:
        /*006c*/ 	.word	index@(.nv.constant0._Z19arith_ifwkrq_kernelPfS_S_i)
        /*0070*/ 	.short	0x0380
        /*0072*/ 	.short	0x001c


	//----- nvinfo : EIATTR_SW_WAR
	.align		4
.L_19:
        /*0074*/ 	.byte	0x04, 0x36
        /*0076*/ 	.short	(.L_21 - .L_20)
.L_20:
        /*0078*/ 	.word	0x00000008
.L_21:


//--------------------- .nv.callgraph             --------------------------
	.section	.nv.callgraph,"",@"SHT_CUDA_CALLGRAPH"
	.align	4
	.sectionentsize	8
	.align		4
        /*0000*/ 	.word	0x00000000
	.align		4
        /*0004*/ 	.word	0xffffffff
	.align		4
        /*0008*/ 	.word	0x00000000
	.align		4
        /*000c*/ 	.word	0xfffffffe
	.align		4
        /*0010*/ 	.word	0x00000000
	.align		4
        /*0014*/ 	.word	0xfffffffd
	.align		4
        /*0018*/ 	.word	0x00000000
	.align		4
        /*001c*/ 	.word	0xfffffffc


//--------------------- .text._Z19arith_ifwkrq_kernelPfS_S_i --------------------------
	.section	.text._Z19arith_ifwkrq_kernelPfS_S_i,"ax",@progbits
	.align	128
        .global         _Z19arith_ifwkrq_kernelPfS_S_i
        .type           _Z19arith_ifwkrq_kernelPfS_S_i,@function
        .size           _Z19arith_ifwkrq_kernelPfS_S_i,(.L_x_1 - _Z19arith_ifwkrq_kernelPfS_S_i)
        .other          _Z19arith_ifwkrq_kernelPfS_S_i,@"STO_CUDA_ENTRY STV_DEFAULT"
_Z19arith_ifwkrq_kernelPfS_S_i:
.text._Z19arith_ifwkrq_kernelPfS_S_i:
[----:B------:R-:W-:Y:S01]  /*0000*/  LDC R1, c[0x0][0x37c] ;  /* 0x0000df00ff017b82 */ /* 0x000fe20000000800 */
[----:B------:R-:W0:Y:S07]  /*0010*/  S2R R0, SR_TID.X ;  /* 0x0000000000007919 */ /* 0x000e2e0000002100 */
[----:B------:R-:W0:Y:S01]  /*0020*/  S2UR UR4, SR_CTAID.X ;  /* 0x00000000000479c3 */ /* 0x000e220000002500 */
[----:B------:R-:W1:Y:S07]  /*0030*/  LDCU UR5, c[0x0][0x398] ;  /* 0x00007300ff0577ac */ /* 0x000e6e0008000800 */
[----:B------:R-:W0:Y:S02]  /*0040*/  LDC R7, c[0x0][0x360] ;  /* 0x0000d800ff077b82 */ /* 0x000e240000000800 */
[----:B0-----:R-:W-:-:S05]  /*0050*/  IMAD R7, R7, UR4, R0 ;  /* 0x0000000407077c24 */ /* 0x001fca000f8e0200 */
[----:B-1----:R-:W-:-:S13]  /*0060*/  ISETP.GE.AND P0, PT, R7, UR5, PT ;  /* 0x0000000507007c0c */ /* 0x002fda000bf06270 */
[----:B------:R-:W-:Y:S05]  /*0070*/  @P0 EXIT ;  /* 0x000000000000094d */ /* 0x000fea0003800000 */
[----:B------:R-:W0:Y:S01]  /*0080*/  LDC.64 R2, c[0x0][0x380] ;  /* 0x0000e000ff027b82 */ /* 0x000e220000000a00 */
[----:B------:R-:W1:Y:S07]  /*0090*/  LDCU.64 UR4, c[0x0][0x358] ;  /* 0x00006b00ff0477ac */ /* 0x000e6e0008000a00 */
[----:B------:R-:W2:Y:S01]  /*00a0*/  LDC.64 R4, c[0x0][0x390] ;  /* 0x0000e400ff047b82 */ /* 0x000ea20000000a00 */
[----:B0-----:R-:W-:-:S06]  /*00b0*/  IMAD.WIDE R2, R7, 0x4, R2 ;  /* 0x0000000407027825 */ /* 0x001fcc00078e0202 */
[----:B-1----:R-:W3:Y:S01]  /*00c0*/  LDG.E R3, desc[UR4][R2.64] ;  /* 0x0000000402037981 */ /* 0x002ee2000c1e1900 */
[----:B--2---:R-:W-:-:S05]  /*00d0*/  IMAD.WIDE R4, R7, 0x4, R4 ;  /* 0x0000000407047825 */ /* 0x004fca00078e0204 */
[----:B---3--:R-:W-:Y:S01]  /*00e0*/  STG.E desc[UR4][R4.64], R3 ;  /* 0x0000000304007986 */ /* 0x008fe2000c101904 */
[----:B------:R-:W-:Y:S05]  /*00f0*/  EXIT ;  /* 0x000000000000794d */ /* 0x000fea0003800000 */
.L_x_0:
[----:B------:R-:W-:-:S00]  /*0100*/  BRA `(.L_x_0) ;  /* 0xfffffffc00fc7947 */ /* 0x000fc0000383ffff */
[----:B------:R-:W-:-:S00]  /*0110*/  NOP ;  /* 0x0000000000007918 */ /* 0x000fc00000000000 */
        /* <DEDUP_REMOVED lines=14> */
.L_x_1:


//--------------------- .nv.shared.reserved.0     --------------------------
	.section	.nv.shared.reserved.0,"aw",@nobits
	.weak		__nv_reservedSMEM_offset_0_alias
	.size		__nv_reservedSMEM_offset_0_alias, 0, 64
	.other		__nv_reservedSMEM_offset_0_alias,@"STO_CUDA_RESERVED_SHARED STV_DEFAULT"
__nv_reservedSMEM_offset_0_alias:
	.zero		0
	.zero		64


//--------------------- .nv.constant0._Z19arith_ifwkrq_kernelPfS_S_i --------------------------
	.section	.nv.constant0._Z19arith_ifwkrq_kernelPfS_S_i,"a",@progbits
	.sectionflags	@""
	.align	4
.nv.constant0._Z19arith_ifwkrq_kernelPfS_S_i:
	.zero		924


//--------------------- SYMBOLS --------------------------

	.type		.nv.reservedSmem.offset0,@object
	.size		.nv.reservedSmem.offset0,0x4
